//
// Generated by NVIDIA NVVM Compiler
//
// Compiler Build ID: CL-36424714
// Cuda compilation tools, release 13.0, V13.0.88
// Based on NVVM 20.0.0
//

.version 9.0
.target sm_100
.address_size 64

	// .globl	_Z14doubleElementsPi

.visible .entry _Z14doubleElementsPi(
	.param .u64 .ptr .align 1 _Z14doubleElementsPi_param_0
)
{
	.reg .pred 	%p<2>;
	.reg .b32 	%r<7>;
	.reg .b64 	%rd<5>;

	ld.param.u64 	%rd1, [_Z14doubleElementsPi_param_0];
	mov.u32 	%r2, %ctaid.x;
	mov.u32 	%r3, %ntid.x;
	mov.u32 	%r4, %tid.x;
	mad.lo.s32 	%r1, %r2, %r3, %r4;
	setp.gt.s32 	%p1, %r1, 19;
	@%p1 bra 	$L__BB0_2;
	cvta.to.global.u64 	%rd2, %rd1;
	mul.wide.s32 	%rd3, %r1, 4;
	add.s64 	%rd4, %rd2, %rd3;
	ld.global.u32 	%r5, [%rd4];
	shl.b32 	%r6, %r5, 1;
	st.global.u32 	[%rd4], %r6;
$L__BB0_2:
	ret;

}


// ===== COMPILED SASS (sm_100) =====

	.target	sm_100

	.elftype	@"ET_EXEC"


//--------------------- .note.nv.tkinfo           --------------------------
	.section	.note.nv.tkinfo,"",@"SHT_NOTE"
	.sectionflags	@"SHF_NOTE_NV_TKINFO"
	.tkinfo
        /*0018*/ 	.word	0x00000002
        /*0030*/ 	.string	""
        /*0030*/ 	.string	"ptxas"
        /*0030*/ 	.string	"Cuda compilation tools, release 13.0, V13.0.88"
        /*0030*/ 	.string	"Build cuda_13.0.r13.0/compiler.36424714_0"
        /*0030*/ 	.string	"-arch sm_100 -m 64 "



//--------------------- .note.nv.cuinfo           --------------------------
	.section	.note.nv.cuinfo,"",@"SHT_NOTE"
	.sectionflags	@"SHF_NOTE_NV_CUINFO"
        /*0018*/ 	.short	0x0002
        /*001a*/ 	.short	0x0064
        /*001c*/ 	.short	0x0082
	.zero		2


//--------------------- .nv.info                  --------------------------
	.section	.nv.info,"",@"SHT_CUDA_INFO"
	.align	4


	//----- nvinfo : EIATTR_REGCOUNT
	.align		4
        /*0000*/ 	.byte	0x04, 0x2f
        /*0002*/ 	.short	(.L_1 - .L_0)
	.align		4
.L_0:
        /*0004*/ 	.word	index@(_Z14doubleElementsPi)
        /*0008*/ 	.word	0x00000008


	//----- nvinfo : EIATTR_FRAME_SIZE
	.align		4
.L_1:
        /*000c*/ 	.byte	0x04, 0x11
        /*000e*/ 	.short	(.L_3 - .L_2)
	.align		4
.L_2:
        /*0010*/ 	.word	index@(_Z14doubleElementsPi)
        /*0014*/ 	.word	0x00000000


	//----- nvinfo : EIATTR_MIN_STACK_SIZE
	.align		4
.L_3:
        /*0018*/ 	.byte	0x04, 0x12
        /*001a*/ 	.short	(.L_5 - .L_4)
	.align		4
.L_4:
        /*001c*/ 	.word	index@(_Z14doubleElementsPi)
        /*0020*/ 	.word	0x00000000
.L_5:


//--------------------- .nv.compat                --------------------------
	.section	.nv.compat,"",@"SHT_CUDA_COMPAT_INFO"
	.align	4
        /*0000*/ 	.byte	0x02, 0x09, 0x00, 0x00, 0x02, 0x02, 0x01, 0x00, 0x02, 0x05, 0x05, 0x00, 0x03, 0x07, 0x01, 0x01
        /*0010*/ 	.byte	0x02, 0x03, 0x00, 0x00, 0x02, 0x06, 0x01, 0x00, 0x04, 0x0b, 0x08, 0x00, 0x09, 0x00, 0x00, 0x00
        /*0020*/ 	.byte	0x00, 0x00, 0x00, 0x00


//--------------------- .nv.info._Z14doubleElementsPi --------------------------
	.section	.nv.info._Z14doubleElementsPi,"",@"SHT_CUDA_INFO"
	.sectionflags	@""
	.align	4


	//----- nvinfo : EIATTR_CUDA_API_VERSION
	.align		4
        /*0000*/ 	.byte	0x04, 0x37
        /*0002*/ 	.short	(.L_7 - .L_6)
.L_6:
        /*0004*/ 	.word	0x00000082


	//----- nvinfo : EIATTR_KPARAM_INFO
	.align		4
.L_7:
        /*0008*/ 	.byte	0x04, 0x17
        /*000a*/ 	.short	(.L_9 - .L_8)
.L_8:
        /*000c*/ 	.word	0x00000000
        /*0010*/ 	.short	0x0000
        /*0012*/ 	.short	0x0000
        /*0014*/ 	.byte	0x00, 0xf5, 0x21, 0x00


	//----- nvinfo : EIATTR_SPARSE_MMA_MASK
	.align		4
.L_9:
        /*0018*/ 	.byte	0x03, 0x50
        /*001a*/ 	.short	0x0000


	//----- nvinfo : EIATTR_MAXREG_COUNT
	.align		4
        /*001c*/ 	.byte	0x03, 0x1b
        /*001e*/ 	.short	0x00ff


	//----- nvinfo : EIATTR_MERCURY_ISA_VERSION
	.align		4
        /*0020*/ 	.byte	0x03, 0x5f
        /*0022*/ 	.short	0x0101


	//----- nvinfo : EIATTR_VRC_CTA_INIT_COUNT
	.align		4
        /*0024*/ 	.byte	0x02, 0x4a
	.zero		1
	.zero		1


	//----- nvinfo : EIATTR_EXIT_INSTR_OFFSETS
	.align		4
        /*0028*/ 	.byte	0x04, 0x1c
        /*002a*/ 	.short	(.L_11 - .L_10)


	//   ....[0]....
.L_10:
        /*002c*/ 	.word	0x00000060


	//   ....[1]....
        /*0030*/ 	.word	0x000000d0


	//----- nvinfo : EIATTR_CBANK_PARAM_SIZE
	.align		4
.L_11:
        /*0034*/ 	.byte	0x03, 0x19
        /*0036*/ 	.short	0x0008


	//----- nvinfo : EIATTR_PARAM_CBANK
	.align		4
        /*0038*/ 	.byte	0x04, 0x0a
        /*003a*/ 	.short	(.L_13 - .L_12)
	.align		4
.L_12:
        /*003c*/ 	.word	index@(.nv.constant0._Z14doubleElementsPi)
        /*0040*/ 	.short	0x0380
        /*0042*/ 	.short	0x0008


	//----- nvinfo : EIATTR_SW_WAR
	.align		4
.L_13:
        /*0044*/ 	.byte	0x04, 0x36
        /*0046*/ 	.short	(.L_15 - .L_14)
.L_14:
        /*0048*/ 	.word	0x00000008
.L_15:


//--------------------- .nv.callgraph             --------------------------
	.section	.nv.callgraph,"",@"SHT_CUDA_CALLGRAPH"
	.align	4
	.sectionentsize	8
	.align		4
        /*0000*/ 	.word	0x00000000
	.align		4
        /*0004*/ 	.word	0xffffffff
	.align		4
        /*0008*/ 	.word	0x00000000
	.align		4
        /*000c*/ 	.word	0xfffffffe
	.align		4
        /*0010*/ 	.word	0x00000000
	.align		4
        /*0014*/ 	.word	0xfffffffd
	.align		4
        /*0018*/ 	.word	0x00000000
	.align		4
        /*001c*/ 	.word	0xfffffffc


//--------------------- .text._Z14doubleElementsPi --------------------------
	.section	.text._Z14doubleElementsPi,"ax",@progbits
	.align	128
        .global         _Z14doubleElementsPi
        .type           _Z14doubleElementsPi,@function
        .size           _Z14doubleElementsPi,(.L_x_1 - _Z14doubleElementsPi)
        .other          _Z14doubleElementsPi,@"STO_CUDA_ENTRY STV_DEFAULT"
_Z14doubleElementsPi:
.text._Z14doubleElementsPi:
[----:B------:R-:W-:Y:S01]  /*0000*/  LDC R1, c[0x0][0x37c] ;  /* 0x0000df00ff017b82 */ /* 0x000fe20000000800 */
[----:B------:R-:W0:Y:S07]  /*0010*/  S2R R0, SR_TID.X ;  /* 0x0000000000007919 */ /* 0x000e2e0000002100 */
[----:B------:R-:W0:Y:S08]  /*0020*/  S2UR UR4, SR_CTAID.X ;  /* 0x00000000000479c3 */ /* 0x000e300000002500 */
[----:B------:R-:W0:Y:S02]  /*0030*/  LDC R5, c[0x0][0x360] ;  /* 0x0000d800ff057b82 */ /* 0x000e240000000800 */
[----:B0-----:R-:W-:-:S05]  /*0040*/  IMAD R5, R5, UR4, R0 ;  /* 0x0000000405057c24 */ /* 0x001fca000f8e0200 */
[----:B------:R-:W-:-:S13]  /*0050*/  ISETP.GT.AND P0, PT, R5, 0x13, PT ;  /* 0x000000130500780c */ /* 0x000fda0003f04270 */
[----:B------:R-:W-:Y:S05]  /*0060*/  @P0 EXIT ;  /* 0x000000000000094d */ /* 0x000fea0003800000 */
[----:B------:R-:W0:Y:S01]  /*0070*/  LDC.64 R2, c[0x0][0x380] ;  /* 0x0000e000ff027b82 */ /* 0x000e220000000a00 */
[----:B------:R-:W1:Y:S01]  /*0080*/  LDCU.64 UR4, c[0x0][0x358] ;  /* 0x00006b00ff0477ac */ /* 0x000e620008000a00 */
[----:B0-----:R-:W-:-:S05]  /*0090*/  IMAD.WIDE R2, R5, 0x4, R2 ;  /* 0x0000000405027825 */ /* 0x001fca00078e0202 */
[----:B-1----:R-:W2:Y:S02]  /*00a0*/  LDG.E R0, desc[UR4][R2.64] ;  /* 0x0000000402007981 */ /* 0x002ea4000c1e1900 */
[----:B--2---:R-:W-:-:S05]  /*00b0*/  SHF.L.U32 R5, R0, 0x1, RZ ;  /* 0x0000000100057819 */ /* 0x004fca00000006ff */
[----:B------:R-:W-:Y:S01]  /*00c0*/  STG.E desc[UR4][R2.64], R5 ;  /* 0x0000000502007986 */ /* 0x000fe2000c101904 */
[----:B------:R-:W-:Y:S05]  /*00d0*/  EXIT ;  /* 0x000000000000794d */ /* 0x000fea0003800000 */
.L_x_0:
[----:B------:R-:W-:-:S00]  /*00e0*/  BRA `(.L_x_0) ;  /* 0xfffffffc00fc7947 */ /* 0x000fc0000383ffff */
[----:B------:R-:W-:-:S00]  /*00f0*/  NOP ;  /* 0x0000000000007918 */ /* 0x000fc00000000000 */
        /* <DEDUP_REMOVED lines=8> */
.L_x_1:


//--------------------- .nv.shared.reserved.0     --------------------------
	.section	.nv.shared.reserved.0,"aw",@nobits
	.weak		__nv_reservedSMEM_offset_0_alias
	.size		__nv_reservedSMEM_offset_0_alias, 0, 64
	.other		__nv_reservedSMEM_offset_0_alias,@"STO_CUDA_RESERVED_SHARED STV_DEFAULT"
__nv_reservedSMEM_offset_0_alias:
	.zero		0
	.zero		64


//--------------------- .nv.constant0._Z14doubleElementsPi --------------------------
	.section	.nv.constant0._Z14doubleElementsPi,"a",@progbits
	.sectionflags	@""
	.align	4
.nv.constant0._Z14doubleElementsPi:
	.zero		904


//--------------------- SYMBOLS --------------------------

	.type		.nv.reservedSmem.offset0,@object
	.size		.nv.reservedSmem.offset0,0x4
